//
// Generated by NVIDIA NVVM Compiler
//
// Compiler Build ID: CL-36424714
// Cuda compilation tools, release 13.0, V13.0.88
// Based on NVVM 20.0.0
//

.version 9.0
.target sm_100
.address_size 64

	// .globl	_Z7kernel1PdS_
// _ZZ7kernel2PdS_E1a has been demoted

.visible .entry _Z7kernel1PdS_(
	.param .u64 .ptr .align 1 _Z7kernel1PdS__param_0,
	.param .u64 .ptr .align 1 _Z7kernel1PdS__param_1
)
{
	.reg .pred 	%p<8>;
	.reg .b32 	%r<25>;
	.reg .b64 	%rd<17>;
	.reg .b64 	%fd<13>;

	ld.param.u64 	%rd1, [_Z7kernel1PdS__param_0];
	ld.param.u64 	%rd2, [_Z7kernel1PdS__param_1];
	mov.u32 	%r5, %ctaid.z;
	mov.u32 	%r6, %ntid.z;
	mov.u32 	%r7, %tid.z;
	mad.lo.s32 	%r1, %r5, %r6, %r7;
	mov.u32 	%r8, %ctaid.y;
	mov.u32 	%r9, %ntid.y;
	mov.u32 	%r10, %tid.y;
	mad.lo.s32 	%r11, %r8, %r9, %r10;
	mov.u32 	%r12, %ctaid.x;
	mov.u32 	%r13, %ntid.x;
	mov.u32 	%r14, %tid.x;
	mad.lo.s32 	%r3, %r12, %r13, %r14;
	add.s32 	%r4, %r1, -1;
	setp.gt.u32 	%p1, %r4, 61;
	setp.eq.s32 	%p2, %r11, 0;
	setp.gt.u32 	%p3, %r11, 62;
	or.pred  	%p4, %p1, %p3;
	or.pred  	%p5, %p4, %p2;
	add.s32 	%r15, %r3, -1;
	setp.gt.u32 	%p6, %r15, 61;
	or.pred  	%p7, %p6, %p5;
	@%p7 bra 	$L__BB0_2;
	cvta.to.global.u64 	%rd3, %rd1;
	cvta.to.global.u64 	%rd4, %rd2;
	shl.b32 	%r16, %r4, 12;
	shl.b32 	%r17, %r11, 6;
	add.s32 	%r18, %r17, %r3;
	add.s32 	%r19, %r18, %r16;
	mul.wide.u32 	%rd5, %r19, 8;
	add.s64 	%rd6, %rd3, %rd5;
	ld.global.f64 	%fd1, [%rd6];
	shl.b32 	%r20, %r1, 12;
	add.s32 	%r21, %r3, %r20;
	add.s32 	%r22, %r21, %r17;
	mul.wide.u32 	%rd7, %r22, 8;
	add.s64 	%rd8, %rd3, %rd7;
	ld.global.f64 	%fd2, [%rd8+32768];
	add.f64 	%fd3, %fd1, %fd2;
	add.s32 	%r23, %r11, -1;
	mul.wide.u32 	%rd9, %r23, 64;
	cvt.u64.u32 	%rd10, %r21;
	add.s64 	%rd11, %rd9, %rd10;
	shl.b64 	%rd12, %rd11, 3;
	add.s64 	%rd13, %rd3, %rd12;
	ld.global.f64 	%fd4, [%rd13];
	add.f64 	%fd5, %fd3, %fd4;
	ld.global.f64 	%fd6, [%rd8+512];
	add.f64 	%fd7, %fd5, %fd6;
	add.s32 	%r24, %r19, 4096;
	mul.wide.u32 	%rd14, %r24, 8;
	add.s64 	%rd15, %rd3, %rd14;
	ld.global.f64 	%fd8, [%rd15+-8];
	add.f64 	%fd9, %fd7, %fd8;
	ld.global.f64 	%fd10, [%rd15+8];
	add.f64 	%fd11, %fd9, %fd10;
	mul.f64 	%fd12, %fd11, 0d3FE999999999999A;
	add.s64 	%rd16, %rd4, %rd14;
	st.global.f64 	[%rd16], %fd12;
$L__BB0_2:
	ret;

}
	// .globl	_Z7kernel2PdS_
.visible .entry _Z7kernel2PdS_(
	.param .u64 .ptr .align 1 _Z7kernel2PdS__param_0,
	.param .u64 .ptr .align 1 _Z7kernel2PdS__param_1
)
{
	.reg .pred 	%p<17>;
	.reg .b32 	%r<34>;
	.reg .b32 	%f<13>;
	.reg .b64 	%rd<26>;
	.reg .b64 	%fd<16>;
	// demoted variable
	.shared .align 4 .b8 _ZZ7kernel2PdS_E1a[2048];
	ld.param.u64 	%rd4, [_Z7kernel2PdS__param_0];
	ld.param.u64 	%rd5, [_Z7kernel2PdS__param_1];
	cvta.to.global.u64 	%rd1, %rd5;
	cvta.to.global.u64 	%rd2, %rd4;
	mov.u32 	%r8, %ctaid.z;
	shl.b32 	%r9, %r8, 3;
	mov.u32 	%r10, %tid.z;
	add.s32 	%r1, %r9, %r10;
	mov.u32 	%r12, %ctaid.y;
	shl.b32 	%r13, %r12, 3;
	mov.u32 	%r14, %tid.y;
	add.s32 	%r2, %r13, %r14;
	mov.u32 	%r16, %ctaid.x;
	shl.b32 	%r17, %r16, 3;
	mov.u32 	%r18, %tid.x;
	add.s32 	%r3, %r17, %r18;
	shl.b32 	%r4, %r1, 12;
	cvt.u64.u32 	%rd6, %r4;
	shl.b32 	%r5, %r2, 6;
	cvt.u64.u32 	%rd7, %r5;
	cvt.s64.s32 	%rd8, %r3;
	add.s64 	%rd9, %rd7, %rd8;
	add.s64 	%rd3, %rd9, %rd6;
	shl.b64 	%rd10, %rd3, 3;
	add.s64 	%rd11, %rd2, %rd10;
	ld.global.f64 	%fd1, [%rd11];
	cvt.rn.f32.f64 	%f1, %fd1;
	shl.b32 	%r19, %r10, 8;
	mov.u32 	%r20, _ZZ7kernel2PdS_E1a;
	add.s32 	%r21, %r20, %r19;
	shl.b32 	%r22, %r14, 5;
	add.s32 	%r23, %r21, %r22;
	shl.b32 	%r24, %r18, 2;
	add.s32 	%r6, %r23, %r24;
	st.shared.f32 	[%r6], %f1;
	bar.sync 	0;
	add.s32 	%r25, %r18, -1;
	setp.gt.u32 	%p1, %r25, 5;
	setp.eq.s32 	%p2, %r14, 0;
	setp.gt.u32 	%p3, %r14, 6;
	or.pred  	%p4, %p1, %p3;
	or.pred  	%p5, %p4, %p2;
	setp.eq.s32 	%p6, %r10, 0;
	or.pred  	%p7, %p6, %p5;
	setp.gt.u32 	%p8, %r10, 6;
	or.pred  	%p9, %p7, %p8;
	@%p9 bra 	$L__BB1_2;
	ld.shared.f32 	%f2, [%r6+-256];
	ld.shared.f32 	%f3, [%r6+256];
	add.f32 	%f4, %f2, %f3;
	ld.shared.f32 	%f5, [%r6+-32];
	add.f32 	%f6, %f4, %f5;
	ld.shared.f32 	%f7, [%r6+32];
	add.f32 	%f8, %f6, %f7;
	ld.shared.f32 	%f9, [%r6+-4];
	add.f32 	%f10, %f8, %f9;
	ld.shared.f32 	%f11, [%r6+4];
	add.f32 	%f12, %f10, %f11;
	cvt.f64.f32 	%fd14, %f12;
	mul.f64 	%fd15, %fd14, 0d3FE999999999999A;
	add.s64 	%rd25, %rd1, %rd10;
	st.global.f64 	[%rd25], %fd15;
	bra.uni 	$L__BB1_4;
$L__BB1_2:
	add.s32 	%r7, %r1, -1;
	setp.gt.u32 	%p10, %r7, 61;
	setp.eq.s32 	%p11, %r2, 0;
	setp.gt.u32 	%p12, %r2, 62;
	or.pred  	%p13, %p10, %p12;
	or.pred  	%p14, %p13, %p11;
	add.s32 	%r26, %r3, -1;
	setp.gt.u32 	%p15, %r26, 61;
	or.pred  	%p16, %p15, %p14;
	@%p16 bra 	$L__BB1_4;
	shl.b32 	%r27, %r7, 12;
	add.s32 	%r28, %r5, %r3;
	add.s32 	%r29, %r28, %r27;
	mul.wide.u32 	%rd12, %r29, 8;
	add.s64 	%rd13, %rd2, %rd12;
	ld.global.f64 	%fd2, [%rd13];
	add.s32 	%r30, %r3, %r4;
	add.s32 	%r31, %r30, %r5;
	mul.wide.u32 	%rd14, %r31, 8;
	add.s64 	%rd15, %rd2, %rd14;
	ld.global.f64 	%fd3, [%rd15+32768];
	add.f64 	%fd4, %fd2, %fd3;
	add.s32 	%r32, %r2, -1;
	mul.wide.u32 	%rd16, %r32, 64;
	cvt.u64.u32 	%rd17, %r30;
	add.s64 	%rd18, %rd16, %rd17;
	shl.b64 	%rd19, %rd18, 3;
	add.s64 	%rd20, %rd2, %rd19;
	ld.global.f64 	%fd5, [%rd20];
	add.f64 	%fd6, %fd4, %fd5;
	ld.global.f64 	%fd7, [%rd15+512];
	add.f64 	%fd8, %fd6, %fd7;
	add.s32 	%r33, %r29, 4096;
	mul.wide.u32 	%rd21, %r33, 8;
	add.s64 	%rd22, %rd2, %rd21;
	ld.global.f64 	%fd9, [%rd22+-8];
	add.f64 	%fd10, %fd8, %fd9;
	ld.global.f64 	%fd11, [%rd22+8];
	add.f64 	%fd12, %fd10, %fd11;
	mul.f64 	%fd13, %fd12, 0d3FE999999999999A;
	add.s64 	%rd23, %rd1, %rd21;
	st.global.f64 	[%rd23], %fd13;
$L__BB1_4:
	ret;

}


// ===== COMPILED SASS (sm_100) =====

	.target	sm_100

	.elftype	@"ET_EXEC"


//--------------------- .note.nv.tkinfo           --------------------------
	.section	.note.nv.tkinfo,"",@"SHT_NOTE"
	.sectionflags	@"SHF_NOTE_NV_TKINFO"
	.tkinfo
        /*0018*/ 	.word	0x00000002
        /*0030*/ 	.string	""
        /*0030*/ 	.string	"ptxas"
        /*0030*/ 	.string	"Cuda compilation tools, release 13.0, V13.0.88"
        /*0030*/ 	.string	"Build cuda_13.0.r13.0/compiler.36424714_0"
        /*0030*/ 	.string	"-arch sm_100 -m 64 "



//--------------------- .note.nv.cuinfo           --------------------------
	.section	.note.nv.cuinfo,"",@"SHT_NOTE"
	.sectionflags	@"SHF_NOTE_NV_CUINFO"
        /*0018*/ 	.short	0x0002
        /*001a*/ 	.short	0x0064
        /*001c*/ 	.short	0x0082
	.zero		2


//--------------------- .nv.info                  --------------------------
	.section	.nv.info,"",@"SHT_CUDA_INFO"
	.align	4


	//----- nvinfo : EIATTR_REGCOUNT
	.align		4
        /*0000*/ 	.byte	0x04, 0x2f
        /*0002*/ 	.short	(.L_1 - .L_0)
	.align		4
.L_0:
        /*0004*/ 	.word	index@(_Z7kernel1PdS_)
        /*0008*/ 	.word	0x00000016


	//----- nvinfo : EIATTR_FRAME_SIZE
	.align		4
.L_1:
        /*000c*/ 	.byte	0x04, 0x11
        /*000e*/ 	.short	(.L_3 - .L_2)
	.align		4
.L_2:
        /*0010*/ 	.word	index@(_Z7kernel1PdS_)
        /*0014*/ 	.word	0x00000000


	//----- nvinfo : EIATTR_REGCOUNT
	.align		4
.L_3:
        /*0018*/ 	.byte	0x04, 0x2f
        /*001a*/ 	.short	(.L_5 - .L_4)
	.align		4
.L_4:
        /*001c*/ 	.word	index@(_Z7kernel2PdS_)
        /*0020*/ 	.word	0x00000016


	//----- nvinfo : EIATTR_FRAME_SIZE
	.align		4
.L_5:
        /*0024*/ 	.byte	0x04, 0x11
        /*0026*/ 	.short	(.L_7 - .L_6)
	.align		4
.L_6:
        /*0028*/ 	.word	index@(_Z7kernel2PdS_)
        /*002c*/ 	.word	0x00000000


	//----- nvinfo : EIATTR_MIN_STACK_SIZE
	.align		4
.L_7:
        /*0030*/ 	.byte	0x04, 0x12
        /*0032*/ 	.short	(.L_9 - .L_8)
	.align		4
.L_8:
        /*0034*/ 	.word	index@(_Z7kernel2PdS_)
        /*0038*/ 	.word	0x00000000


	//----- nvinfo : EIATTR_MIN_STACK_SIZE
	.align		4
.L_9:
        /*003c*/ 	.byte	0x04, 0x12
        /*003e*/ 	.short	(.L_11 - .L_10)
	.align		4
.L_10:
        /*0040*/ 	.word	index@(_Z7kernel1PdS_)
        /*0044*/ 	.word	0x00000000
.L_11:


//--------------------- .nv.compat                --------------------------
	.section	.nv.compat,"",@"SHT_CUDA_COMPAT_INFO"
	.align	4
        /*0000*/ 	.byte	0x02, 0x09, 0x00, 0x00, 0x02, 0x02, 0x01, 0x00, 0x02, 0x05, 0x05, 0x00, 0x03, 0x07, 0x01, 0x01
        /*0010*/ 	.byte	0x02, 0x03, 0x00, 0x00, 0x02, 0x06, 0x01, 0x00, 0x04, 0x0b, 0x08, 0x00, 0x01, 0x00, 0x00, 0x00
        /*0020*/ 	.byte	0x00, 0x00, 0x00, 0x00


//--------------------- .nv.info._Z7kernel2PdS_   --------------------------
	.section	.nv.info._Z7kernel2PdS_,"",@"SHT_CUDA_INFO"
	.sectionflags	@""
	.align	4


	//----- nvinfo : EIATTR_CUDA_API_VERSION
	.align		4
        /*0000*/ 	.byte	0x04, 0x37
        /*0002*/ 	.short	(.L_13 - .L_12)
.L_12:
        /*0004*/ 	.word	0x00000082


	//----- nvinfo : EIATTR_KPARAM_INFO
	.align		4
.L_13:
        /*0008*/ 	.byte	0x04, 0x17
        /*000a*/ 	.short	(.L_15 - .L_14)
.L_14:
        /*000c*/ 	.word	0x00000000
        /*0010*/ 	.short	0x0001
        /*0012*/ 	.short	0x0008
        /*0014*/ 	.byte	0x00, 0xf5, 0x21, 0x00


	//----- nvinfo : EIATTR_KPARAM_INFO
	.align		4
.L_15:
        /*0018*/ 	.byte	0x04, 0x17
        /*001a*/ 	.short	(.L_17 - .L_16)
.L_16:
        /*001c*/ 	.word	0x00000000
        /*0020*/ 	.short	0x0000
        /*0022*/ 	.short	0x0000
        /*0024*/ 	.byte	0x00, 0xf5, 0x21, 0x00


	//----- nvinfo : EIATTR_SPARSE_MMA_MASK
	.align		4
.L_17:
        /*0028*/ 	.byte	0x03, 0x50
        /*002a*/ 	.short	0x0000


	//----- nvinfo : EIATTR_MAXREG_COUNT
	.align		4
        /*002c*/ 	.byte	0x03, 0x1b
        /*002e*/ 	.short	0x00ff


	//----- nvinfo : EIATTR_NUM_BARRIERS
	.align		4
        /*0030*/ 	.byte	0x02, 0x4c
        /*0032*/ 	.byte	0x01
	.zero		1


	//----- nvinfo : EIATTR_MERCURY_ISA_VERSION
	.align		4
        /*0034*/ 	.byte	0x03, 0x5f
        /*0036*/ 	.short	0x0101


	//----- nvinfo : EIATTR_VRC_CTA_INIT_COUNT
	.align		4
        /*0038*/ 	.byte	0x02, 0x4a
	.zero		1
	.zero		1


	//----- nvinfo : EIATTR_EXIT_INSTR_OFFSETS
	.align		4
        /*003c*/ 	.byte	0x04, 0x1c
        /*003e*/ 	.short	(.L_19 - .L_18)


	//   ....[0]....
.L_18:
        /*0040*/ 	.word	0x00000390


	//   ....[1]....
        /*0044*/ 	.word	0x00000400


	//   ....[2]....
        /*0048*/ 	.word	0x00000600


	//----- nvinfo : EIATTR_CRS_STACK_SIZE
	.align		4
.L_19:
        /*004c*/ 	.byte	0x04, 0x1e
        /*004e*/ 	.short	(.L_21 - .L_20)
.L_20:
        /*0050*/ 	.word	0x00000000


	//----- nvinfo : EIATTR_CBANK_PARAM_SIZE
	.align		4
.L_21:
        /*0054*/ 	.byte	0x03, 0x19
        /*0056*/ 	.short	0x0010


	//----- nvinfo : EIATTR_PARAM_CBANK
	.align		4
        /*0058*/ 	.byte	0x04, 0x0a
        /*005a*/ 	.short	(.L_23 - .L_22)
	.align		4
.L_22:
        /*005c*/ 	.word	index@(.nv.constant0._Z7kernel2PdS_)
        /*0060*/ 	.short	0x0380
        /*0062*/ 	.short	0x0010


	//----- nvinfo : EIATTR_SW_WAR
	.align		4
.L_23:
        /*0064*/ 	.byte	0x04, 0x36
        /*0066*/ 	.short	(.L_25 - .L_24)
.L_24:
        /*0068*/ 	.word	0x00000008
.L_25:


//--------------------- .nv.info._Z7kernel1PdS_   --------------------------
	.section	.nv.info._Z7kernel1PdS_,"",@"SHT_CUDA_INFO"
	.sectionflags	@""
	.align	4


	//----- nvinfo : EIATTR_CUDA_API_VERSION
	.align		4
        /*0000*/ 	.byte	0x04, 0x37
        /*0002*/ 	.short	(.L_27 - .L_26)
.L_26:
        /*0004*/ 	.word	0x00000082


	//----- nvinfo : EIATTR_KPARAM_INFO
	.align		4
.L_27:
        /*0008*/ 	.byte	0x04, 0x17
        /*000a*/ 	.short	(.L_29 - .L_28)
.L_28:
        /*000c*/ 	.word	0x00000000
        /*0010*/ 	.short	0x0001
        /*0012*/ 	.short	0x0008
        /*0014*/ 	.byte	0x00, 0xf5, 0x21, 0x00


	//----- nvinfo : EIATTR_KPARAM_INFO
	.align		4
.L_29:
        /*0018*/ 	.byte	0x04, 0x17
        /*001a*/ 	.short	(.L_31 - .L_30)
.L_30:
        /*001c*/ 	.word	0x00000000
        /*0020*/ 	.short	0x0000
        /*0022*/ 	.short	0x0000
        /*0024*/ 	.byte	0x00, 0xf5, 0x21, 0x00


	//----- nvinfo : EIATTR_SPARSE_MMA_MASK
	.align		4
.L_31:
        /*0028*/ 	.byte	0x03, 0x50
        /*002a*/ 	.short	0x0000


	//----- nvinfo : EIATTR_MAXREG_COUNT
	.align		4
        /*002c*/ 	.byte	0x03, 0x1b
        /*002e*/ 	.short	0x00ff


	//----- nvinfo : EIATTR_MERCURY_ISA_VERSION
	.align		4
        /*0030*/ 	.byte	0x03, 0x5f
        /*0032*/ 	.short	0x0101


	//----- nvinfo : EIATTR_VRC_CTA_INIT_COUNT
	.align		4
        /*0034*/ 	.byte	0x02, 0x4a
	.zero		1
	.zero		1


	//----- nvinfo : EIATTR_EXIT_INSTR_OFFSETS
	.align		4
        /*0038*/ 	.byte	0x04, 0x1c
        /*003a*/ 	.short	(.L_33 - .L_32)


	//   ....[0]....
.L_32:
        /*003c*/ 	.word	0x00000130


	//   ....[1]....
        /*0040*/ 	.word	0x00000350


	//----- nvinfo : EIATTR_CBANK_PARAM_SIZE
	.align		4
.L_33:
        /*0044*/ 	.byte	0x03, 0x19
        /*0046*/ 	.short	0x0010


	//----- nvinfo : EIATTR_PARAM_CBANK
	.align		4
        /*0048*/ 	.byte	0x04, 0x0a
        /*004a*/ 	.short	(.L_35 - .L_34)
	.align		4
.L_34:
        /*004c*/ 	.word	index@(.nv.constant0._Z7kernel1PdS_)
        /*0050*/ 	.short	0x0380
        /*0052*/ 	.short	0x0010


	//----- nvinfo : EIATTR_SW_WAR
	.align		4
.L_35:
        /*0054*/ 	.byte	0x04, 0x36
        /*0056*/ 	.short	(.L_37 - .L_36)
.L_36:
        /*0058*/ 	.word	0x00000008
.L_37:


//--------------------- .nv.callgraph             --------------------------
	.section	.nv.callgraph,"",@"SHT_CUDA_CALLGRAPH"
	.align	4
	.sectionentsize	8
	.align		4
        /*0000*/ 	.word	0x00000000
	.align		4
        /*0004*/ 	.word	0xffffffff
	.align		4
        /*0008*/ 	.word	0x00000000
	.align		4
        /*000c*/ 	.word	0xfffffffe
	.align		4
        /*0010*/ 	.word	0x00000000
	.align		4
        /*0014*/ 	.word	0xfffffffd
	.align		4
        /*0018*/ 	.word	0x00000000
	.align		4
        /*001c*/ 	.word	0xfffffffc


//--------------------- .text._Z7kernel2PdS_      --------------------------
	.section	.text._Z7kernel2PdS_,"ax",@progbits
	.align	128
        .global         _Z7kernel2PdS_
        .type           _Z7kernel2PdS_,@function
        .size           _Z7kernel2PdS_,(.L_x_3 - _Z7kernel2PdS_)
        .other          _Z7kernel2PdS_,@"STO_CUDA_ENTRY STV_DEFAULT"
_Z7kernel2PdS_:
.text._Z7kernel2PdS_:
[----:B------:R-:W-:Y:S01]  /*0000*/  LDC R1, c[0x0][0x37c] ;  /* 0x0000df00ff017b82 */ /* 0x000fe20000000800 */
[----:B------:R-:W0:Y:S01]  /*0010*/  S2R R12, SR_TID.Z ;  /* 0x00000000000c7919 */ /* 0x000e220000002300 */
[----:B------:R-:W1:Y:S01]  /*0020*/  LDCU.64 UR8, c[0x0][0x380] ;  /* 0x00007000ff0877ac */ /* 0x000e620008000a00 */
[----:B------:R-:W2:Y:S01]  /*0030*/  S2R R14, SR_TID.Y ;  /* 0x00000000000e7919 */ /* 0x000ea20000002200 */
[----:B------:R-:W3:Y:S01]  /*0040*/  LDCU.64 UR6, c[0x0][0x358] ;  /* 0x00006b00ff0677ac */ /* 0x000ee20008000a00 */
[----:B------:R-:W0:Y:S01]  /*0050*/  S2R R3, SR_CTAID.Z ;  /* 0x0000000000037919 */ /* 0x000e220000002700 */
[----:B------:R-:W2:Y:S01]  /*0060*/  S2R R5, SR_CTAID.Y ;  /* 0x0000000000057919 */ /* 0x000ea20000002600 */
[----:B------:R-:W4:Y:S01]  /*0070*/  S2R R16, SR_TID.X ;  /* 0x0000000000107919 */ /* 0x000f220000002100 */
[----:B------:R-:W4:Y:S01]  /*0080*/  S2R R9, SR_CTAID.X ;  /* 0x0000000000097919 */ /* 0x000f220000002500 */
[----:B0-----:R-:W-:Y:S02]  /*0090*/  IMAD R3, R3, 0x8, R12 ;  /* 0x0000000803037824 */ /* 0x001fe400078e020c */
[----:B--2---:R-:W-:-:S03]  /*00a0*/  IMAD R5, R5, 0x8, R14 ;  /* 0x0000000805057824 */ /* 0x004fc600078e020e */
[----:B------:R-:W-:Y:S01]  /*00b0*/  SHF.L.U32 R8, R3, 0xc, RZ ;  /* 0x0000000c03087819 */ /* 0x000fe200000006ff */
[----:B------:R-:W-:Y:S02]  /*00c0*/  IMAD.SHL.U32 R4, R5, 0x40, RZ ;  /* 0x0000004005047824 */ /* 0x000fe400078e00ff */
[----:B----4-:R-:W-:-:S05]  /*00d0*/  IMAD R9, R9, 0x8, R16 ;  /* 0x0000000809097824 */ /* 0x010fca00078e0210 */
[--C-:B------:R-:W-:Y:S02]  /*00e0*/  IADD3 R6, P0, P1, R8, R4, R9.reuse ;  /* 0x0000000408067210 */ /* 0x100fe4000791e009 */
[----:B------:R-:W-:-:S03]  /*00f0*/  SHF.R.S32.HI R0, RZ, 0x1f, R9 ;  /* 0x0000001fff007819 */ /* 0x000fc60000011409 */
[----:B------:R-:W-:Y:S01]  /*0100*/  IMAD.SHL.U32 R2, R6, 0x8, RZ ;  /* 0x0000000806027824 */ /* 0x000fe200078e00ff */
[----:B------:R-:W-:-:S04]  /*0110*/  IADD3.X R7, PT, PT, RZ, RZ, R0, P0, P1 ;  /* 0x000000ffff077210 */ /* 0x000fc800007e2400 */
[----:B------:R-:W-:Y:S02]  /*0120*/  SHF.L.U64.HI R0, R6, 0x3, R7 ;  /* 0x0000000306007819 */ /* 0x000fe40000010207 */
[----:B-1----:R-:W-:-:S04]  /*0130*/  IADD3 R6, P0, PT, R2, UR8, RZ ;  /* 0x0000000802067c10 */ /* 0x002fc8000ff1e0ff */
[----:B------:R-:W-:-:S06]  /*0140*/  IADD3.X R7, PT, PT, R0, UR9, RZ, P0, !PT ;  /* 0x0000000900077c10 */ /* 0x000fcc00087fe4ff */
[----:B---3--:R-:W2:Y:S01]  /*0150*/  LDG.E.64 R6, desc[UR6][R6.64] ;  /* 0x0000000606067981 */ /* 0x008ea2000c1e1b00 */
[----:B------:R-:W0:Y:S01]  /*0160*/  S2UR UR5, SR_CgaCtaId ;  /* 0x00000000000579c3 */ /* 0x000e220000008800 */
[----:B------:R-:W-:Y:S01]  /*0170*/  VIADD R10, R16, 0xffffffff ;  /* 0xffffffff100a7836 */ /* 0x000fe20000000000 */
[----:B------:R-:W-:Y:S01]  /*0180*/  ISETP.GT.U32.AND P0, PT, R14, 0x6, PT ;  /* 0x000000060e00780c */ /* 0x000fe20003f04070 */
[----:B------:R-:W-:-:S03]  /*0190*/  UMOV UR4, 0x400 ;  /* 0x0000040000047882 */ /* 0x000fc60000000000 */
[----:B------:R-:W-:-:S04]  /*01a0*/  ISETP.GT.U32.OR P0, PT, R10, 0x5, P0 ;  /* 0x000000050a00780c */ /* 0x000fc80000704470 */
[----:B------:R-:W-:-:S04]  /*01b0*/  ISETP.EQ.OR P0, PT, R14, RZ, P0 ;  /* 0x000000ff0e00720c */ /* 0x000fc80000702670 */
[----:B------:R-:W-:-:S04]  /*01c0*/  ISETP.EQ.OR P0, PT, R12, RZ, P0 ;  /* 0x000000ff0c00720c */ /* 0x000fc80000702670 */
[----:B------:R-:W-:Y:S01]  /*01d0*/  ISETP.GT.U32.OR P0, PT, R12, 0x6, P0 ;  /* 0x000000060c00780c */ /* 0x000fe20000704470 */
[----:B0-----:R-:W-:-:S06]  /*01e0*/  ULEA UR4, UR5, UR4, 0x18 ;  /* 0x0000000405047291 */ /* 0x001fcc000f8ec0ff */
[----:B------:R-:W-:-:S04]  /*01f0*/  LEA R11, R12, UR4, 0x8 ;  /* 0x000000040c0b7c11 */ /* 0x000fc8000f8e40ff */
[----:B------:R-:W-:-:S05]  /*0200*/  LEA R11, R14, R11, 0x5 ;  /* 0x0000000b0e0b7211 */ /* 0x000fca00078e28ff */
[----:B------:R-:W-:Y:S01]  /*0210*/  IMAD R11, R16, 0x4, R11 ;  /* 0x00000004100b7824 */ /* 0x000fe200078e020b */
[----:B--2---:R-:W0:Y:S04]  /*0220*/  F2F.F32.F64 R10, R6 ;  /* 0x00000006000a7310 */ /* 0x004e280000301000 */
[----:B0-----:R0:W-:Y:S01]  /*0230*/  STS [R11], R10 ;  /* 0x0000000a0b007388 */ /* 0x0011e20000000800 */
[----:B------:R-:W-:Y:S06]  /*0240*/  BAR.SYNC.DEFER_BLOCKING 0x0 ;  /* 0x0000000000007b1d */ /* 0x000fec0000010000 */
[----:B------:R-:W-:Y:S05]  /*0250*/  @P0 BRA `(.L_x_0) ;  /* 0x0000000000500947 */ /* 0x000fea0003800000 */
[----:B------:R-:W-:Y:S01]  /*0260*/  LDS R3, [R11+-0x100] ;  /* 0xffff00000b037984 */ /* 0x000fe20000000800 */
[----:B------:R-:W1:Y:S03]  /*0270*/  LDCU.64 UR10, c[0x0][0x388] ;  /* 0x00007100ff0a77ac */ /* 0x000e660008000a00 */
[----:B------:R-:W2:Y:S01]  /*0280*/  LDS R4, [R11+0x100] ;  /* 0x000100000b047984 */ /* 0x000ea20000000800 */
[----:B------:R-:W-:Y:S01]  /*0290*/  UMOV UR4, 0x9999999a ;  /* 0x9999999a00047882 */ /* 0x000fe20000000000 */
[----:B------:R-:W-:Y:S02]  /*02a0*/  UMOV UR5, 0x3fe99999 ;  /* 0x3fe9999900057882 */ /* 0x000fe40000000000 */
[----:B------:R-:W3:Y:S04]  /*02b0*/  LDS R6, [R11+-0x20] ;  /* 0xffffe0000b067984 */ /* 0x000ee80000000800 */
[----:B------:R-:W4:Y:S04]  /*02c0*/  LDS R8, [R11+0x20] ;  /* 0x000020000b087984 */ /* 0x000f280000000800 */
[----:B0-----:R-:W0:Y:S01]  /*02d0*/  LDS R10, [R11+-0x4] ;  /* 0xfffffc000b0a7984 */ /* 0x001e220000000800 */
[----:B-1----:R-:W-:-:S03]  /*02e0*/  IADD3 R2, P0, PT, R2, UR10, RZ ;  /* 0x0000000a02027c10 */ /* 0x002fc6000ff1e0ff */
[----:B------:R-:W1:Y:S01]  /*02f0*/  LDS R12, [R11+0x4] ;  /* 0x000004000b0c7984 */ /* 0x000e620000000800 */
[----:B--2---:R-:W-:-:S04]  /*0300*/  FADD R3, R3, R4 ;  /* 0x0000000403037221 */ /* 0x004fc80000000000 */
[----:B---3--:R-:W-:-:S04]  /*0310*/  FADD R3, R3, R6 ;  /* 0x0000000603037221 */ /* 0x008fc80000000000 */
[----:B----4-:R-:W-:-:S04]  /*0320*/  FADD R3, R3, R8 ;  /* 0x0000000803037221 */ /* 0x010fc80000000000 */
[----:B0-----:R-:W-:-:S04]  /*0330*/  FADD R3, R3, R10 ;  /* 0x0000000a03037221 */ /* 0x001fc80000000000 */
[----:B-1----:R-:W-:Y:S01]  /*0340*/  FADD R12, R3, R12 ;  /* 0x0000000c030c7221 */ /* 0x002fe20000000000 */
[----:B------:R-:W-:-:S03]  /*0350*/  IADD3.X R3, PT, PT, R0, UR11, RZ, P0, !PT ;  /* 0x0000000b00037c10 */ /* 0x000fc600087fe4ff */
[----:B------:R-:W0:Y:S02]  /*0360*/  F2F.F64.F32 R4, R12 ;  /* 0x0000000c00047310 */ /* 0x000e240000201800 */
[----:B0-----:R-:W-:-:S07]  /*0370*/  DMUL R4, R4, UR4 ;  /* 0x0000000404047c28 */ /* 0x001fce0008000000 */
[----:B------:R-:W-:Y:S01]  /*0380*/  STG.E.64 desc[UR6][R2.64], R4 ;  /* 0x0000000402007986 */ /* 0x000fe2000c101b06 */
[----:B------:R-:W-:Y:S05]  /*0390*/  EXIT ;  /* 0x000000000000794d */ /* 0x000fea0003800000 */
.L_x_0:
[----:B------:R-:W-:Y:S01]  /*03a0*/  VIADD R0, R3, 0xffffffff ;  /* 0xffffffff03007836 */ /* 0x000fe20000000000 */
[----:B------:R-:W-:Y:S02]  /*03b0*/  ISETP.GT.U32.AND P0, PT, R5, 0x3e, PT ;  /* 0x0000003e0500780c */ /* 0x000fe40003f04070 */
[----:B------:R-:W-:Y:S02]  /*03c0*/  IADD3 R2, PT, PT, R9, -0x1, RZ ;  /* 0xffffffff09027810 */ /* 0x000fe40007ffe0ff */
[----:B------:R-:W-:-:S04]  /*03d0*/  ISETP.GT.U32.OR P0, PT, R0, 0x3d, P0 ;  /* 0x0000003d0000780c */ /* 0x000fc80000704470 */
[----:B------:R-:W-:-:S04]  /*03e0*/  ISETP.EQ.OR P0, PT, R5, RZ, P0 ;  /* 0x000000ff0500720c */ /* 0x000fc80000702670 */
[----:B------:R-:W-:-:S13]  /*03f0*/  ISETP.GT.U32.OR P0, PT, R2, 0x3d, P0 ;  /* 0x0000003d0200780c */ /* 0x000fda0000704470 */
[----:B------:R-:W-:Y:S05]  /*0400*/  @P0 EXIT ;  /* 0x000000000000094d */ /* 0x000fea0003800000 */
[----:B------:R-:W1:Y:S01]  /*0410*/  LDC.64 R2, c[0x0][0x380] ;  /* 0x0000e000ff027b82 */ /* 0x000e620000000a00 */
[----:B------:R-:W-:Y:S01]  /*0420*/  IMAD.IADD R7, R9, 0x1, R4 ;  /* 0x0000000109077824 */ /* 0x000fe200078e0204 */
[----:B0-----:R-:W-:Y:S01]  /*0430*/  IADD3 R11, PT, PT, R5, -0x1, RZ ;  /* 0xffffffff050b7810 */ /* 0x001fe20007ffe0ff */
[----:B------:R-:W-:Y:S02]  /*0440*/  IMAD.IADD R6, R9, 0x1, R8 ;  /* 0x0000000109067824 */ /* 0x000fe400078e0208 */
[----:B------:R-:W-:Y:S01]  /*0450*/  IMAD R13, R0, 0x1000, R7 ;  /* 0x00001000000d7824 */ /* 0x000fe200078e0207 */
[----:B------:R-:W-:Y:S01]  /*0460*/  MOV R7, RZ ;  /* 0x000000ff00077202 */ /* 0x000fe20000000f00 */
[--C-:B------:R-:W-:Y:S02]  /*0470*/  IMAD.IADD R9, R4, 0x1, R6.reuse ;  /* 0x0000000104097824 */ /* 0x100fe400078e0206 */
[----:B------:R-:W-:-:S03]  /*0480*/  IMAD.WIDE.U32 R10, R11, 0x40, R6 ;  /* 0x000000400b0a7825 */ /* 0x000fc600078e0006 */
[----:B------:R-:W-:Y:S01]  /*0490*/  LEA R18, P0, R10, UR8, 0x3 ;  /* 0x000000080a127c11 */ /* 0x000fe2000f8018ff */
[----:B-1----:R-:W-:-:S04]  /*04a0*/  IMAD.WIDE.U32 R4, R13, 0x8, R2 ;  /* 0x000000080d047825 */ /* 0x002fc800078e0002 */
[----:B------:R-:W-:Y:S02]  /*04b0*/  IMAD.WIDE.U32 R6, R9, 0x8, R2 ;  /* 0x0000000809067825 */ /* 0x000fe400078e0002 */
[----:B------:R-:W2:Y:S01]  /*04c0*/  LDG.E.64 R4, desc[UR6][R4.64] ;  /* 0x0000000604047981 */ /* 0x000ea2000c1e1b00 */
[----:B------:R-:W-:-:S03]  /*04d0*/  LEA.HI.X R19, R10, UR9, R11, 0x3, P0 ;  /* 0x000000090a137c11 */ /* 0x000fc600080f1c0b */
[----:B------:R-:W2:Y:S04]  /*04e0*/  LDG.E.64 R8, desc[UR6][R6.64+0x8000] ;  /* 0x0080000606087981 */ /* 0x000ea8000c1e1b00 */
[----:B------:R-:W3:Y:S01]  /*04f0*/  LDG.E.64 R10, desc[UR6][R18.64] ;  /* 0x00000006120a7981 */ /* 0x000ee2000c1e1b00 */
[----:B------:R-:W-:-:S03]  /*0500*/  VIADD R0, R13, 0x1000 ;  /* 0x000010000d007836 */ /* 0x000fc60000000000 */
[----:B------:R-:W4:Y:S01]  /*0510*/  LDG.E.64 R12, desc[UR6][R6.64+0x200] ;  /* 0x00020006060c7981 */ /* 0x000f22000c1e1b00 */
[----:B------:R-:W-:-:S05]  /*0520*/  IMAD.WIDE.U32 R2, R0, 0x8, R2 ;  /* 0x0000000800027825 */ /* 0x000fca00078e0002 */
[----:B------:R-:W5:Y:S04]  /*0530*/  LDG.E.64 R14, desc[UR6][R2.64+-0x8] ;  /* 0xfffff806020e7981 */ /* 0x000f68000c1e1b00 */
[----:B------:R-:W5:Y:S01]  /*0540*/  LDG.E.64 R16, desc[UR6][R2.64+0x8] ;  /* 0x0000080602107981 */ /* 0x000f62000c1e1b00 */
[----:B------:R-:W-:Y:S01]  /*0550*/  UMOV UR4, 0x9999999a ;  /* 0x9999999a00047882 */ /* 0x000fe20000000000 */
[----:B------:R-:W-:Y:S01]  /*0560*/  UMOV UR5, 0x3fe99999 ;  /* 0x3fe9999900057882 */ /* 0x000fe20000000000 */
[----:B--2---:R-:W-:Y:S01]  /*0570*/  DADD R8, R4, R8 ;  /* 0x0000000004087229 */ /* 0x004fe20000000008 */
[----:B------:R-:W0:Y:S07]  /*0580*/  LDC.64 R4, c[0x0][0x388] ;  /* 0x0000e200ff047b82 */ /* 0x000e2e0000000a00 */
[----:B---3--:R-:W-:-:S08]  /*0590*/  DADD R8, R8, R10 ;  /* 0x0000000008087229 */ /* 0x008fd0000000000a */
[----:B----4-:R-:W-:-:S08]  /*05a0*/  DADD R8, R8, R12 ;  /* 0x0000000008087229 */ /* 0x010fd0000000000c */
[----:B-----5:R-:W-:Y:S01]  /*05b0*/  DADD R8, R8, R14 ;  /* 0x0000000008087229 */ /* 0x020fe2000000000e */
[----:B0-----:R-:W-:-:S07]  /*05c0*/  IMAD.WIDE.U32 R4, R0, 0x8, R4 ;  /* 0x0000000800047825 */ /* 0x001fce00078e0004 */
[----:B------:R-:W-:-:S08]  /*05d0*/  DADD R8, R8, R16 ;  /* 0x0000000008087229 */ /* 0x000fd00000000010 */
[----:B------:R-:W-:-:S07]  /*05e0*/  DMUL R8, R8, UR4 ;  /* 0x0000000408087c28 */ /* 0x000fce0008000000 */
[----:B------:R-:W-:Y:S01]  /*05f0*/  STG.E.64 desc[UR6][R4.64], R8 ;  /* 0x0000000804007986 */ /* 0x000fe2000c101b06 */
[----:B------:R-:W-:Y:S05]  /*0600*/  EXIT ;  /* 0x000000000000794d */ /* 0x000fea0003800000 */
.L_x_1:
[----:B------:R-:W-:-:S00]  /*0610*/  BRA `(.L_x_1) ;  /* 0xfffffffc00fc7947 */ /* 0x000fc0000383ffff */
[----:B------:R-:W-:-:S00]  /*0620*/  NOP ;  /* 0x0000000000007918 */ /* 0x000fc00000000000 */
        /* <DEDUP_REMOVED lines=13> */
.L_x_3:


//--------------------- .text._Z7kernel1PdS_      --------------------------
	.section	.text._Z7kernel1PdS_,"ax",@progbits
	.align	128
        .global         _Z7kernel1PdS_
        .type           _Z7kernel1PdS_,@function
        .size           _Z7kernel1PdS_,(.L_x_4 - _Z7kernel1PdS_)
        .other          _Z7kernel1PdS_,@"STO_CUDA_ENTRY STV_DEFAULT"
_Z7kernel1PdS_:
.text._Z7kernel1PdS_:
[----:B------:R-:W-:Y:S01]  /*0000*/  LDC R1, c[0x0][0x37c] ;  /* 0x0000df00ff017b82 */ /* 0x000fe20000000800 */
[----:B------:R-:W0:Y:S07]  /*0010*/  S2R R3, SR_TID.Z ;  /* 0x0000000000037919 */ /* 0x000e2e0000002300 */
[----:B------:R-:W0:Y:S01]  /*0020*/  LDC R4, c[0x0][0x368] ;  /* 0x0000da00ff047b82 */ /* 0x000e220000000800 */
[----:B------:R-:W1:Y:S01]  /*0030*/  S2R R0, SR_TID.Y ;  /* 0x0000000000007919 */ /* 0x000e620000002200 */
[----:B------:R-:W2:Y:S06]  /*0040*/  S2R R7, SR_TID.X ;  /* 0x0000000000077919 */ /* 0x000eac0000002100 */
[----:B------:R-:W0:Y:S08]  /*0050*/  S2UR UR4, SR_CTAID.Z ;  /* 0x00000000000479c3 */ /* 0x000e300000002700 */
[----:B------:R-:W1:Y:S08]  /*0060*/  S2UR UR5, SR_CTAID.Y ;  /* 0x00000000000579c3 */ /* 0x000e700000002600 */
[----:B------:R-:W1:Y:S08]  /*0070*/  LDC R5, c[0x0][0x364] ;  /* 0x0000d900ff057b82 */ /* 0x000e700000000800 */
[----:B------:R-:W2:Y:S01]  /*0080*/  S2UR UR6, SR_CTAID.X ;  /* 0x00000000000679c3 */ /* 0x000ea20000002500 */
[----:B0-----:R-:W-:-:S05]  /*0090*/  IMAD R4, R4, UR4, R3 ;  /* 0x0000000404047c24 */ /* 0x001fca000f8e0203 */
[----:B------:R-:W-:Y:S02]  /*00a0*/  IADD3 R6, PT, PT, R4, -0x1, RZ ;  /* 0xffffffff04067810 */ /* 0x000fe40007ffe0ff */
[----:B------:R-:W2:Y:S01]  /*00b0*/  LDC R2, c[0x0][0x360] ;  /* 0x0000d800ff027b82 */ /* 0x000ea20000000800 */
[----:B-1----:R-:W-:-:S05]  /*00c0*/  IMAD R5, R5, UR5, R0 ;  /* 0x0000000505057c24 */ /* 0x002fca000f8e0200 */
[----:B------:R-:W-:-:S04]  /*00d0*/  ISETP.GT.U32.AND P0, PT, R5, 0x3e, PT ;  /* 0x0000003e0500780c */ /* 0x000fc80003f04070 */
[----:B------:R-:W-:-:S04]  /*00e0*/  ISETP.GT.U32.OR P0, PT, R6, 0x3d, P0 ;  /* 0x0000003d0600780c */ /* 0x000fc80000704470 */
[----:B------:R-:W-:Y:S01]  /*00f0*/  ISETP.EQ.OR P0, PT, R5, RZ, P0 ;  /* 0x000000ff0500720c */ /* 0x000fe20000702670 */
[----:B--2---:R-:W-:-:S05]  /*0100*/  IMAD R0, R2, UR6, R7 ;  /* 0x0000000602007c24 */ /* 0x004fca000f8e0207 */
[----:B------:R-:W-:-:S04]  /*0110*/  IADD3 R2, PT, PT, R0, -0x1, RZ ;  /* 0xffffffff00027810 */ /* 0x000fc80007ffe0ff */
[----:B------:R-:W-:-:S13]  /*0120*/  ISETP.GT.U32.OR P0, PT, R2, 0x3d, P0 ;  /* 0x0000003d0200780c */ /* 0x000fda0000704470 */
[----:B------:R-:W-:Y:S05]  /*0130*/  @P0 EXIT ;  /* 0x000000000000094d */ /* 0x000fea0003800000 */
[----:B------:R-:W0:Y:S01]  /*0140*/  LDC.64 R2, c[0x0][0x380] ;  /* 0x0000e000ff027b82 */ /* 0x000e220000000a00 */
[C---:B------:R-:W-:Y:S01]  /*0150*/  IMAD R7, R5.reuse, 0x40, R0 ;  /* 0x0000004005077824 */ /* 0x040fe200078e0200 */
[----:B------:R-:W-:Y:S01]  /*0160*/  LEA R4, R4, R0, 0xc ;  /* 0x0000000004047211 */ /* 0x000fe200078e60ff */
[----:B------:R-:W1:Y:S01]  /*0170*/  LDCU.64 UR6, c[0x0][0x380] ;  /* 0x00007000ff0677ac */ /* 0x000e620008000a00 */
[C---:B------:R-:W-:Y:S02]  /*0180*/  VIADD R11, R5.reuse, 0xffffffff ;  /* 0xffffffff050b7836 */ /* 0x040fe40000000000 */
[----:B------:R-:W-:Y:S01]  /*0190*/  LEA R13, R6, R7, 0xc ;  /* 0x00000007060d7211 */ /* 0x000fe200078e60ff */
[----:B------:R-:W2:Y:S01]  /*01a0*/  LDCU.64 UR4, c[0x0][0x358] ;  /* 0x00006b00ff0477ac */ /* 0x000ea20008000a00 */
[----:B------:R-:W-:Y:S02]  /*01b0*/  IMAD R7, R5, 0x40, R4 ;  /* 0x0000004005077824 */ /* 0x000fe400078e0204 */
[----:B------:R-:W-:-:S03]  /*01c0*/  HFMA2 R5, -RZ, RZ, 0, 0 ;  /* 0x00000000ff057431 */ /* 0x000fc600000001ff */
[----:B------:R-:W-:-:S04]  /*01d0*/  IMAD.WIDE.U32 R10, R11, 0x40, R4 ;  /* 0x000000400b0a7825 */ /* 0x000fc800078e0004 */
[----:B0-----:R-:W-:Y:S01]  /*01e0*/  IMAD.WIDE.U32 R4, R13, 0x8, R2 ;  /* 0x000000080d047825 */ /* 0x001fe200078e0002 */
[----:B-1----:R-:W-:-:S03]  /*01f0*/  LEA R18, P0, R10, UR6, 0x3 ;  /* 0x000000060a127c11 */ /* 0x002fc6000f8018ff */
[----:B------:R-:W-:Y:S02]  /*0200*/  IMAD.WIDE.U32 R6, R7, 0x8, R2 ;  /* 0x0000000807067825 */ /* 0x000fe400078e0002 */
[----:B--2---:R-:W2:Y:S01]  /*0210*/  LDG.E.64 R4, desc[UR4][R4.64] ;  /* 0x0000000404047981 */ /* 0x004ea2000c1e1b00 */
[----:B------:R-:W-:-:S03]  /*0220*/  LEA.HI.X R19, R10, UR7, R11, 0x3, P0 ;  /* 0x000000070a137c11 */ /* 0x000fc600080f1c0b */
[----:B------:R-:W2:Y:S04]  /*0230*/  LDG.E.64 R8, desc[UR4][R6.64+0x8000] ;  /* 0x0080000406087981 */ /* 0x000ea8000c1e1b00 */
[----:B------:R-:W3:Y:S01]  /*0240*/  LDG.E.64 R10, desc[UR4][R18.64] ;  /* 0x00000004120a7981 */ /* 0x000ee2000c1e1b00 */
[----:B------:R-:W-:-:S03]  /*0250*/  IADD3 R0, PT, PT, R13, 0x1000, RZ ;  /* 0x000010000d007810 */ /* 0x000fc60007ffe0ff */
[----:B------:R-:W4:Y:S02]  /*0260*/  LDG.E.64 R12, desc[UR4][R6.64+0x200] ;  /* 0x00020004060c7981 */ /* 0x000f24000c1e1b00 */
        /* <DEDUP_REMOVED lines=15> */
.L_x_2:
        /* <DEDUP_REMOVED lines=10> */
.L_x_4:


//--------------------- .nv.shared._Z7kernel2PdS_ --------------------------
	.section	.nv.shared._Z7kernel2PdS_,"aw",@nobits
	.sectionflags	@""
	.align	4
.nv.shared._Z7kernel2PdS_:
	.zero		3072


//--------------------- .nv.shared.reserved.0     --------------------------
	.section	.nv.shared.reserved.0,"aw",@nobits
	.weak		__nv_reservedSMEM_offset_0_alias
	.size		__nv_reservedSMEM_offset_0_alias, 0, 64
	.other		__nv_reservedSMEM_offset_0_alias,@"STO_CUDA_RESERVED_SHARED STV_DEFAULT"
__nv_reservedSMEM_offset_0_alias:
	.zero		0
	.zero		64


//--------------------- .nv.constant0._Z7kernel2PdS_ --------------------------
	.section	.nv.constant0._Z7kernel2PdS_,"a",@progbits
	.sectionflags	@""
	.align	4
.nv.constant0._Z7kernel2PdS_:
	.zero		912


//--------------------- .nv.constant0._Z7kernel1PdS_ --------------------------
	.section	.nv.constant0._Z7kernel1PdS_,"a",@progbits
	.sectionflags	@""
	.align	4
.nv.constant0._Z7kernel1PdS_:
	.zero		912


//--------------------- SYMBOLS --------------------------

	.type		.nv.reservedSmem.offset0,@object
	.size		.nv.reservedSmem.offset0,0x4
	.type		.nv.reservedSmem.cap,@object
	.size		.nv.reservedSmem.cap,0x4
